//
// Generated by NVIDIA NVVM Compiler
//
// Compiler Build ID: CL-36424714
// Cuda compilation tools, release 13.0, V13.0.88
// Based on NVVM 20.0.0
//

.version 9.0
.target sm_100
.address_size 64

	// .globl	_Z10someKerneli
.extern .func  (.param .b32 func_retval0) vprintf
(
	.param .b64 vprintf_param_0,
	.param .b64 vprintf_param_1
)
;
.global .align 1 .b8 $str[38] = {72, 101, 108, 108, 111, 32, 102, 114, 111, 109, 32, 116, 104, 114, 101, 97, 100, 32, 35, 32, 37, 105, 32, 40, 98, 108, 111, 99, 107, 32, 35, 58, 32, 37, 105, 41, 10};

.visible .entry _Z10someKerneli(
	.param .u32 _Z10someKerneli_param_0
)
{
	.local .align 8 .b8 	__local_depot0[8];
	.reg .b64 	%SP;
	.reg .b64 	%SPL;
	.reg .pred 	%p<2>;
	.reg .b32 	%r<8>;
	.reg .b64 	%rd<5>;

	mov.u64 	%SPL, __local_depot0;
	cvta.local.u64 	%SP, %SPL;
	ld.param.u32 	%r3, [_Z10someKerneli_param_0];
	mov.u32 	%r1, %ctaid.x;
	mov.u32 	%r4, %ntid.x;
	mov.u32 	%r5, %tid.x;
	mad.lo.s32 	%r2, %r1, %r4, %r5;
	setp.ge.s32 	%p1, %r2, %r3;
	@%p1 bra 	$L__BB0_2;
	add.u64 	%rd1, %SP, 0;
	add.u64 	%rd2, %SPL, 0;
	st.local.v2.u32 	[%rd2], {%r2, %r1};
	mov.u64 	%rd3, $str;
	cvta.global.u64 	%rd4, %rd3;
	{ // callseq 0, 0
	.param .b64 param0;
	st.param.b64 	[param0], %rd4;
	.param .b64 param1;
	st.param.b64 	[param1], %rd1;
	.param .b32 retval0;
	call.uni (retval0), 
	vprintf, 
	(
	param0, 
	param1
	);
	ld.param.b32 	%r6, [retval0];
	} // callseq 0
$L__BB0_2:
	ret;

}


// ===== COMPILED SASS (sm_100) =====

	.target	sm_100

	.elftype	@"ET_EXEC"


//--------------------- .note.nv.tkinfo           --------------------------
	.section	.note.nv.tkinfo,"",@"SHT_NOTE"
	.sectionflags	@"SHF_NOTE_NV_TKINFO"
	.tkinfo
        /*0018*/ 	.word	0x00000002
        /*0030*/ 	.string	""
        /*0030*/ 	.string	"ptxas"
        /*0030*/ 	.string	"Cuda compilation tools, release 13.0, V13.0.88"
        /*0030*/ 	.string	"Build cuda_13.0.r13.0/compiler.36424714_0"
        /*0030*/ 	.string	"-arch sm_100 -m 64 "



//--------------------- .note.nv.cuinfo           --------------------------
	.section	.note.nv.cuinfo,"",@"SHT_NOTE"
	.sectionflags	@"SHF_NOTE_NV_CUINFO"
        /*0018*/ 	.short	0x0002
        /*001a*/ 	.short	0x0064
        /*001c*/ 	.short	0x0082
	.zero		2


//--------------------- .nv.info                  --------------------------
	.section	.nv.info,"",@"SHT_CUDA_INFO"
	.align	4


	//----- nvinfo : EIATTR_REGCOUNT
	.align		4
        /*0000*/ 	.byte	0x04, 0x2f
        /*0002*/ 	.short	(.L_2 - .L_1)
	.align		4
.L_1:
        /*0004*/ 	.word	index@(_Z10someKerneli)
        /*0008*/ 	.word	0x00000018


	//----- nvinfo : EIATTR_FRAME_SIZE
	.align		4
.L_2:
        /*000c*/ 	.byte	0x04, 0x11
        /*000e*/ 	.short	(.L_4 - .L_3)
	.align		4
.L_3:
        /*0010*/ 	.word	index@(_Z10someKerneli)
        /*0014*/ 	.word	0x00000008


	//----- nvinfo : EIATTR_MIN_STACK_SIZE
	.align		4
.L_4:
        /*0018*/ 	.byte	0x04, 0x12
        /*001a*/ 	.short	(.L_6 - .L_5)
	.align		4
.L_5:
        /*001c*/ 	.word	index@(_Z10someKerneli)
        /*0020*/ 	.word	0x00000008
.L_6:


//--------------------- .nv.compat                --------------------------
	.section	.nv.compat,"",@"SHT_CUDA_COMPAT_INFO"
	.align	4
        /*0000*/ 	.byte	0x02, 0x09, 0x00, 0x00, 0x02, 0x02, 0x01, 0x00, 0x02, 0x05, 0x05, 0x00, 0x03, 0x07, 0x01, 0x01
        /*0010*/ 	.byte	0x02, 0x03, 0x00, 0x00, 0x02, 0x06, 0x01, 0x00, 0x04, 0x0b, 0x08, 0x00, 0x09, 0x00, 0x00, 0x00
        /*0020*/ 	.byte	0x00, 0x00, 0x00, 0x00


//--------------------- .nv.info._Z10someKerneli  --------------------------
	.section	.nv.info._Z10someKerneli,"",@"SHT_CUDA_INFO"
	.sectionflags	@""
	.align	4


	//----- nvinfo : EIATTR_CUDA_API_VERSION
	.align		4
        /*0000*/ 	.byte	0x04, 0x37
        /*0002*/ 	.short	(.L_8 - .L_7)
.L_7:
        /*0004*/ 	.word	0x00000082


	//----- nvinfo : EIATTR_KPARAM_INFO
	.align		4
.L_8:
        /*0008*/ 	.byte	0x04, 0x17
        /*000a*/ 	.short	(.L_10 - .L_9)
.L_9:
        /*000c*/ 	.word	0x00000000
        /*0010*/ 	.short	0x0000
        /*0012*/ 	.short	0x0000
        /*0014*/ 	.byte	0x00, 0xf0, 0x11, 0x00


	//----- nvinfo : EIATTR_SPARSE_MMA_MASK
	.align		4
.L_10:
        /*0018*/ 	.byte	0x03, 0x50
        /*001a*/ 	.short	0x0000


	//----- nvinfo : EIATTR_MAXREG_COUNT
	.align		4
        /*001c*/ 	.byte	0x03, 0x1b
        /*001e*/ 	.short	0x00ff


	//----- nvinfo : EIATTR_EXTERNS
	.align		4
        /*0020*/ 	.byte	0x04, 0x0f
        /*0022*/ 	.short	(.L_12 - .L_11)


	//   ....[0]....
	.align		4
.L_11:
        /*0024*/ 	.word	index@(vprintf)


	//----- nvinfo : EIATTR_MERCURY_ISA_VERSION
	.align		4
.L_12:
        /*0028*/ 	.byte	0x03, 0x5f
        /*002a*/ 	.short	0x0101


	//----- nvinfo : EIATTR_VRC_CTA_INIT_COUNT
	.align		4
        /*002c*/ 	.byte	0x02, 0x4a
	.zero		1
	.zero		1


	//----- nvinfo : EIATTR_SYSCALL_OFFSETS
	.align		4
        /*0030*/ 	.byte	0x04, 0x46
        /*0032*/ 	.short	(.L_14 - .L_13)


	//   ....[0]....
.L_13:
        /*0034*/ 	.word	0x00000140


	//----- nvinfo : EIATTR_EXIT_INSTR_OFFSETS
	.align		4
.L_14:
        /*0038*/ 	.byte	0x04, 0x1c
        /*003a*/ 	.short	(.L_16 - .L_15)


	//   ....[0]....
.L_15:
        /*003c*/ 	.word	0x000000c0


	//   ....[1]....
        /*0040*/ 	.word	0x00000150


	//----- nvinfo : EIATTR_CRS_STACK_SIZE
	.align		4
.L_16:
        /*0044*/ 	.byte	0x04, 0x1e
        /*0046*/ 	.short	(.L_18 - .L_17)
.L_17:
        /*0048*/ 	.word	0x00000000


	//----- nvinfo : EIATTR_CBANK_PARAM_SIZE
	.align		4
.L_18:
        /*004c*/ 	.byte	0x03, 0x19
        /*004e*/ 	.short	0x0004


	//----- nvinfo : EIATTR_PARAM_CBANK
	.align		4
        /*0050*/ 	.byte	0x04, 0x0a
        /*0052*/ 	.short	(.L_20 - .L_19)
	.align		4
.L_19:
        /*0054*/ 	.word	index@(.nv.constant0._Z10someKerneli)
        /*0058*/ 	.short	0x0380
        /*005a*/ 	.short	0x0004


	//----- nvinfo : EIATTR_SW_WAR
	.align		4
.L_20:
        /*005c*/ 	.byte	0x04, 0x36
        /*005e*/ 	.short	(.L_22 - .L_21)
.L_21:
        /*0060*/ 	.word	0x00000008
.L_22:


//--------------------- .nv.callgraph             --------------------------
	.section	.nv.callgraph,"",@"SHT_CUDA_CALLGRAPH"
	.align	4
	.sectionentsize	8
	.align		4
        /*0000*/ 	.word	0x00000000
	.align		4
        /*0004*/ 	.word	0xffffffff
	.align		4
        /*0008*/ 	.word	index@(_Z10someKerneli)
	.align		4
        /*000c*/ 	.word	index@(vprintf)
	.align		4
        /*0010*/ 	.word	0x00000000
	.align		4
        /*0014*/ 	.word	0xfffffffe
	.align		4
        /*0018*/ 	.word	0x00000000
	.align		4
        /*001c*/ 	.word	0xfffffffd
	.align		4
        /*0020*/ 	.word	0x00000000
	.align		4
        /*0024*/ 	.word	0xfffffffc


//--------------------- .nv.constant4             --------------------------
	.section	.nv.constant4,"a",@progbits
	.align	8
	.align		8
.nv.constant4:
        /*0000*/ 	.dword	vprintf
	.align		8
        /*0008*/ 	.dword	$str


//--------------------- .text._Z10someKerneli     --------------------------
	.section	.text._Z10someKerneli,"ax",@progbits
	.align	128
        .global         _Z10someKerneli
        .type           _Z10someKerneli,@function
        .size           _Z10someKerneli,(.L_x_2 - _Z10someKerneli)
        .other          _Z10someKerneli,@"STO_CUDA_ENTRY STV_DEFAULT"
_Z10someKerneli:
.text._Z10someKerneli:
[----:B------:R-:W0:Y:S01]  /*0000*/  LDC R1, c[0x0][0x37c] ;  /* 0x0000df00ff017b82 */ /* 0x000e220000000800 */
[----:B------:R-:W1:Y:S01]  /*0010*/  S2R R2, SR_TID.X ;  /* 0x0000000000027919 */ /* 0x000e620000002100 */
[----:B------:R-:W2:Y:S01]  /*0020*/  LDCU UR5, c[0x0][0x2fc] ;  /* 0x00005f80ff0577ac */ /* 0x000ea20008000800 */
[----:B0-----:R-:W-:Y:S01]  /*0030*/  VIADD R1, R1, 0xfffffff8 ;  /* 0xfffffff801017836 */ /* 0x001fe20000000000 */
[----:B------:R-:W1:Y:S01]  /*0040*/  S2R R3, SR_CTAID.X ;  /* 0x0000000000037919 */ /* 0x000e620000002500 */
[----:B------:R-:W1:Y:S01]  /*0050*/  LDCU UR6, c[0x0][0x360] ;  /* 0x00006c00ff0677ac */ /* 0x000e620008000800 */
[----:B------:R-:W0:Y:S01]  /*0060*/  LDCU UR7, c[0x0][0x380] ;  /* 0x00007000ff0777ac */ /* 0x000e220008000800 */
[----:B------:R-:W3:Y:S02]  /*0070*/  LDCU UR4, c[0x0][0x2f8] ;  /* 0x00005f00ff0477ac */ /* 0x000ee40008000800 */
[----:B---3--:R-:W-:Y:S01]  /*0080*/  IADD3 R6, P1, PT, R1, UR4, RZ ;  /* 0x0000000401067c10 */ /* 0x008fe2000ff3e0ff */
[----:B-1----:R-:W-:-:S04]  /*0090*/  IMAD R2, R3, UR6, R2 ;  /* 0x0000000603027c24 */ /* 0x002fc8000f8e0202 */
[----:B--2---:R-:W-:Y:S01]  /*00a0*/  IMAD.X R7, RZ, RZ, UR5, P1 ;  /* 0x00000005ff077e24 */ /* 0x004fe200088e06ff */
[----:B0-----:R-:W-:-:S13]  /*00b0*/  ISETP.GE.AND P0, PT, R2, UR7, PT ;  /* 0x0000000702007c0c */ /* 0x001fda000bf06270 */
[----:B------:R-:W-:Y:S05]  /*00c0*/  @P0 EXIT ;  /* 0x000000000000094d */ /* 0x000fea0003800000 */
[----:B------:R-:W-:Y:S01]  /*00d0*/  MOV R0, 0x0 ;  /* 0x0000000000007802 */ /* 0x000fe20000000f00 */
[----:B------:R0:W-:Y:S01]  /*00e0*/  STL.64 [R1], R2 ;  /* 0x0000000201007387 */ /* 0x0001e20000100a00 */
[----:B------:R-:W1:Y:S02]  /*00f0*/  LDCU.64 UR4, c[0x4][0x8] ;  /* 0x01000100ff0477ac */ /* 0x000e640008000a00 */
[----:B------:R0:W2:Y:S01]  /*0100*/  LDC.64 R8, c[0x4][R0] ;  /* 0x0100000000087b82 */ /* 0x0000a20000000a00 */
[----:B-1----:R-:W-:Y:S01]  /*0110*/  MOV R4, UR4 ;  /* 0x0000000400047c02 */ /* 0x002fe20008000f00 */
[----:B0-----:R-:W-:-:S07]  /*0120*/  IMAD.U32 R5, RZ, RZ, UR5 ;  /* 0x00000005ff057e24 */ /* 0x001fce000f8e00ff */
[----:B------:R-:W-:-:S07]  /*0130*/  LEPC R20, `(.L_x_0) ;  /* 0x000000001014794e */ /* 0x000fce0000000000 */
[----:B--2---:R-:W-:Y:S05]  /*0140*/  CALL.ABS.NOINC R8 ;  /* 0x0000000008007343 */ /* 0x004fea0003c00000 */
.L_x_0:
[----:B------:R-:W-:Y:S05]  /*0150*/  EXIT ;  /* 0x000000000000794d */ /* 0x000fea0003800000 */
.L_x_1:
[----:B------:R-:W-:-:S00]  /*0160*/  BRA `(.L_x_1) ;  /* 0xfffffffc00fc7947 */ /* 0x000fc0000383ffff */
[----:B------:R-:W-:-:S00]  /*0170*/  NOP ;  /* 0x0000000000007918 */ /* 0x000fc00000000000 */
        /* <DEDUP_REMOVED lines=8> */
.L_x_2:


//--------------------- .nv.global.init           --------------------------
	.section	.nv.global.init,"aw",@progbits
.nv.global.init:
	.type		$str,@object
	.size		$str,(.L_0 - $str)
$str:
        /*0000*/ 	.byte	0x48, 0x65, 0x6c, 0x6c, 0x6f, 0x20, 0x66, 0x72, 0x6f, 0x6d, 0x20, 0x74, 0x68, 0x72, 0x65, 0x61
        /*0010*/ 	.byte	0x64, 0x20, 0x23, 0x20, 0x25, 0x69, 0x20, 0x28, 0x62, 0x6c, 0x6f, 0x63, 0x6b, 0x20, 0x23, 0x3a
        /*0020*/ 	.byte	0x20, 0x25, 0x69, 0x29, 0x0a, 0x00
.L_0:


//--------------------- .nv.shared.reserved.0     --------------------------
	.section	.nv.shared.reserved.0,"aw",@nobits
	.weak		__nv_reservedSMEM_offset_0_alias
	.size		__nv_reservedSMEM_offset_0_alias, 0, 64
	.other		__nv_reservedSMEM_offset_0_alias,@"STO_CUDA_RESERVED_SHARED STV_DEFAULT"
__nv_reservedSMEM_offset_0_alias:
	.zero		0
	.zero		64


//--------------------- .nv.constant0._Z10someKerneli --------------------------
	.section	.nv.constant0._Z10someKerneli,"a",@progbits
	.sectionflags	@""
	.align	4
.nv.constant0._Z10someKerneli:
	.zero		900


//--------------------- SYMBOLS --------------------------

	.type		.nv.reservedSmem.offset0,@object
	.size		.nv.reservedSmem.offset0,0x4
	.type		vprintf,@function
